//
// Generated by NVIDIA NVVM Compiler
//
// Compiler Build ID: CL-36424714
// Cuda compilation tools, release 13.0, V13.0.88
// Based on NVVM 20.0.0
//

.version 9.0
.target sm_100
.address_size 64

	// .globl	_Z18init_arrays_kernelPiS_i

.visible .entry _Z18init_arrays_kernelPiS_i(
	.param .u64 .ptr .align 1 _Z18init_arrays_kernelPiS_i_param_0,
	.param .u64 .ptr .align 1 _Z18init_arrays_kernelPiS_i_param_1,
	.param .u32 _Z18init_arrays_kernelPiS_i_param_2
)
{
	.reg .pred 	%p<3>;
	.reg .b32 	%r<13>;
	.reg .b64 	%rd<8>;

	ld.param.u64 	%rd3, [_Z18init_arrays_kernelPiS_i_param_0];
	ld.param.u64 	%rd4, [_Z18init_arrays_kernelPiS_i_param_1];
	ld.param.u32 	%r6, [_Z18init_arrays_kernelPiS_i_param_2];
	mov.u32 	%r7, %ctaid.x;
	mov.u32 	%r1, %ntid.x;
	mov.u32 	%r8, %tid.x;
	mad.lo.s32 	%r12, %r7, %r1, %r8;
	setp.ge.s32 	%p1, %r12, %r6;
	@%p1 bra 	$L__BB0_3;
	mov.u32 	%r9, %nctaid.x;
	mul.lo.s32 	%r3, %r1, %r9;
	cvta.to.global.u64 	%rd1, %rd4;
	cvta.to.global.u64 	%rd2, %rd3;
$L__BB0_2:
	mul.wide.s32 	%rd5, %r12, 4;
	add.s64 	%rd6, %rd1, %rd5;
	mov.b32 	%r10, 0;
	st.global.u32 	[%rd6], %r10;
	add.s64 	%rd7, %rd2, %rd5;
	mov.b32 	%r11, 1;
	st.global.u32 	[%rd7], %r11;
	add.s32 	%r12, %r12, %r3;
	setp.lt.s32 	%p2, %r12, %r6;
	@%p2 bra 	$L__BB0_2;
$L__BB0_3:
	ret;

}
	// .globl	_Z25device_copy_scalar_kernelPiS_i
.visible .entry _Z25device_copy_scalar_kernelPiS_i(
	.param .u64 .ptr .align 1 _Z25device_copy_scalar_kernelPiS_i_param_0,
	.param .u64 .ptr .align 1 _Z25device_copy_scalar_kernelPiS_i_param_1,
	.param .u32 _Z25device_copy_scalar_kernelPiS_i_param_2
)
{
	.reg .pred 	%p<3>;
	.reg .b32 	%r<12>;
	.reg .b64 	%rd<8>;

	ld.param.u64 	%rd3, [_Z25device_copy_scalar_kernelPiS_i_param_0];
	ld.param.u64 	%rd4, [_Z25device_copy_scalar_kernelPiS_i_param_1];
	ld.param.u32 	%r6, [_Z25device_copy_scalar_kernelPiS_i_param_2];
	mov.u32 	%r7, %ctaid.x;
	mov.u32 	%r1, %ntid.x;
	mov.u32 	%r8, %tid.x;
	mad.lo.s32 	%r11, %r7, %r1, %r8;
	setp.ge.s32 	%p1, %r11, %r6;
	@%p1 bra 	$L__BB1_3;
	mov.u32 	%r9, %nctaid.x;
	mul.lo.s32 	%r3, %r1, %r9;
	cvta.to.global.u64 	%rd1, %rd3;
	cvta.to.global.u64 	%rd2, %rd4;
$L__BB1_2:
	mul.wide.s32 	%rd5, %r11, 4;
	add.s64 	%rd6, %rd1, %rd5;
	ld.global.u32 	%r10, [%rd6];
	add.s64 	%rd7, %rd2, %rd5;
	st.global.u32 	[%rd7], %r10;
	add.s32 	%r11, %r11, %r3;
	setp.lt.s32 	%p2, %r11, %r6;
	@%p2 bra 	$L__BB1_2;
$L__BB1_3:
	ret;

}
	// .globl	_Z26device_copy_vector2_kernelPiS_i
.visible .entry _Z26device_copy_vector2_kernelPiS_i(
	.param .u64 .ptr .align 1 _Z26device_copy_vector2_kernelPiS_i_param_0,
	.param .u64 .ptr .align 1 _Z26device_copy_vector2_kernelPiS_i_param_1,
	.param .u32 _Z26device_copy_vector2_kernelPiS_i_param_2
)
{
	.reg .pred 	%p<6>;
	.reg .b32 	%r<19>;
	.reg .b64 	%rd<11>;

	ld.param.u64 	%rd3, [_Z26device_copy_vector2_kernelPiS_i_param_0];
	ld.param.u64 	%rd4, [_Z26device_copy_vector2_kernelPiS_i_param_1];
	ld.param.u32 	%r7, [_Z26device_copy_vector2_kernelPiS_i_param_2];
	cvta.to.global.u64 	%rd1, %rd4;
	cvta.to.global.u64 	%rd2, %rd3;
	mov.u32 	%r8, %ctaid.x;
	mov.u32 	%r1, %ntid.x;
	mov.u32 	%r9, %tid.x;
	mad.lo.s32 	%r2, %r8, %r1, %r9;
	shr.u32 	%r10, %r7, 31;
	add.s32 	%r11, %r7, %r10;
	shr.s32 	%r3, %r11, 1;
	setp.ge.s32 	%p1, %r2, %r3;
	@%p1 bra 	$L__BB2_3;
	mov.u32 	%r12, %nctaid.x;
	mul.lo.s32 	%r4, %r1, %r12;
	mov.u32 	%r18, %r2;
$L__BB2_2:
	mul.wide.s32 	%rd5, %r18, 8;
	add.s64 	%rd6, %rd1, %rd5;
	add.s64 	%rd7, %rd2, %rd5;
	ld.global.v2.u32 	{%r13, %r14}, [%rd7];
	st.global.v2.u32 	[%rd6], {%r13, %r14};
	add.s32 	%r18, %r18, %r4;
	setp.lt.s32 	%p2, %r18, %r3;
	@%p2 bra 	$L__BB2_2;
$L__BB2_3:
	setp.ne.s32 	%p3, %r2, %r3;
	and.b32  	%r15, %r7, -2147483647;
	setp.ne.s32 	%p4, %r15, 1;
	or.pred  	%p5, %p3, %p4;
	@%p5 bra 	$L__BB2_5;
	add.s32 	%r16, %r7, -1;
	mul.wide.u32 	%rd8, %r16, 4;
	add.s64 	%rd9, %rd2, %rd8;
	ld.global.u32 	%r17, [%rd9];
	add.s64 	%rd10, %rd1, %rd8;
	st.global.u32 	[%rd10], %r17;
$L__BB2_5:
	ret;

}
	// .globl	_Z26device_copy_vector4_kernelPiS_i
.visible .entry _Z26device_copy_vector4_kernelPiS_i(
	.param .u64 .ptr .align 1 _Z26device_copy_vector4_kernelPiS_i_param_0,
	.param .u64 .ptr .align 1 _Z26device_copy_vector4_kernelPiS_i_param_1,
	.param .u32 _Z26device_copy_vector4_kernelPiS_i_param_2
)
{
	.reg .pred 	%p<14>;
	.reg .b32 	%r<81>;
	.reg .b64 	%rd<27>;

	ld.param.u64 	%rd7, [_Z26device_copy_vector4_kernelPiS_i_param_0];
	ld.param.u64 	%rd8, [_Z26device_copy_vector4_kernelPiS_i_param_1];
	ld.param.u32 	%r26, [_Z26device_copy_vector4_kernelPiS_i_param_2];
	cvta.to.global.u64 	%rd1, %rd8;
	cvta.to.global.u64 	%rd2, %rd7;
	mov.u32 	%r27, %ctaid.x;
	mov.u32 	%r1, %ntid.x;
	mov.u32 	%r28, %tid.x;
	mad.lo.s32 	%r2, %r27, %r1, %r28;
	shr.s32 	%r29, %r26, 31;
	shr.u32 	%r30, %r29, 30;
	add.s32 	%r31, %r26, %r30;
	shr.s32 	%r3, %r31, 2;
	setp.ge.s32 	%p1, %r2, %r3;
	@%p1 bra 	$L__BB3_3;
	mov.u32 	%r32, %nctaid.x;
	mul.lo.s32 	%r4, %r1, %r32;
	mov.u32 	%r73, %r2;
$L__BB3_2:
	mul.wide.s32 	%rd9, %r73, 16;
	add.s64 	%rd10, %rd1, %rd9;
	add.s64 	%rd11, %rd2, %rd9;
	ld.global.v4.u32 	{%r33, %r34, %r35, %r36}, [%rd11];
	st.global.v4.u32 	[%rd10], {%r33, %r34, %r35, %r36};
	add.s32 	%r73, %r73, %r4;
	setp.lt.s32 	%p2, %r73, %r3;
	@%p2 bra 	$L__BB3_2;
$L__BB3_3:
	and.b32  	%r40, %r31, -4;
	sub.s32 	%r7, %r26, %r40;
	setp.ne.s32 	%p3, %r2, %r3;
	setp.eq.s32 	%p4, %r7, 0;
	or.pred  	%p5, %p3, %p4;
	@%p5 bra 	$L__BB3_16;
	and.b32  	%r8, %r7, 15;
	setp.gt.s32 	%p6, %r7, -1;
	mov.u32 	%r76, %r7;
	@%p6 bra 	$L__BB3_7;
	and.b32  	%r41, %r7, -16;
	neg.s32 	%r74, %r41;
	mul.wide.s32 	%rd12, %r26, 4;
	add.s64 	%rd13, %rd12, 32;
	add.s64 	%rd3, %rd2, %rd13;
	add.s64 	%rd4, %rd1, %rd13;
	mov.u32 	%r76, %r7;
$L__BB3_6:
	.pragma "nounroll";
	mul.wide.s32 	%rd14, %r76, 4;
	sub.s64 	%rd15, %rd3, %rd14;
	sub.s64 	%rd16, %rd4, %rd14;
	ld.global.u32 	%r42, [%rd15+-32];
	st.global.u32 	[%rd16+-32], %r42;
	ld.global.u32 	%r43, [%rd15+-28];
	st.global.u32 	[%rd16+-28], %r43;
	ld.global.u32 	%r44, [%rd15+-24];
	st.global.u32 	[%rd16+-24], %r44;
	ld.global.u32 	%r45, [%rd15+-20];
	st.global.u32 	[%rd16+-20], %r45;
	ld.global.u32 	%r46, [%rd15+-16];
	st.global.u32 	[%rd16+-16], %r46;
	ld.global.u32 	%r47, [%rd15+-12];
	st.global.u32 	[%rd16+-12], %r47;
	ld.global.u32 	%r48, [%rd15+-8];
	st.global.u32 	[%rd16+-8], %r48;
	ld.global.u32 	%r49, [%rd15+-4];
	st.global.u32 	[%rd16+-4], %r49;
	ld.global.u32 	%r50, [%rd15];
	st.global.u32 	[%rd16], %r50;
	ld.global.u32 	%r51, [%rd15+4];
	st.global.u32 	[%rd16+4], %r51;
	ld.global.u32 	%r52, [%rd15+8];
	st.global.u32 	[%rd16+8], %r52;
	ld.global.u32 	%r53, [%rd15+12];
	st.global.u32 	[%rd16+12], %r53;
	ld.global.u32 	%r54, [%rd15+16];
	st.global.u32 	[%rd16+16], %r54;
	ld.global.u32 	%r55, [%rd15+20];
	st.global.u32 	[%rd16+20], %r55;
	ld.global.u32 	%r56, [%rd15+24];
	st.global.u32 	[%rd16+24], %r56;
	add.s32 	%r76, %r76, -16;
	ld.global.u32 	%r57, [%rd15+28];
	st.global.u32 	[%rd16+28], %r57;
	add.s32 	%r74, %r74, 16;
	setp.ne.s32 	%p7, %r74, 0;
	@%p7 bra 	$L__BB3_6;
$L__BB3_7:
	setp.eq.s32 	%p8, %r8, 0;
	@%p8 bra 	$L__BB3_16;
	and.b32  	%r15, %r7, 7;
	setp.lt.u32 	%p9, %r8, 8;
	@%p9 bra 	$L__BB3_10;
	sub.s32 	%r58, %r26, %r76;
	mul.wide.s32 	%rd17, %r58, 4;
	add.s64 	%rd18, %rd2, %rd17;
	ld.global.u32 	%r59, [%rd18];
	add.s64 	%rd19, %rd1, %rd17;
	st.global.u32 	[%rd19], %r59;
	ld.global.u32 	%r60, [%rd18+4];
	st.global.u32 	[%rd19+4], %r60;
	ld.global.u32 	%r61, [%rd18+8];
	st.global.u32 	[%rd19+8], %r61;
	ld.global.u32 	%r62, [%rd18+12];
	st.global.u32 	[%rd19+12], %r62;
	ld.global.u32 	%r63, [%rd18+16];
	st.global.u32 	[%rd19+16], %r63;
	ld.global.u32 	%r64, [%rd18+20];
	st.global.u32 	[%rd19+20], %r64;
	ld.global.u32 	%r65, [%rd18+24];
	st.global.u32 	[%rd19+24], %r65;
	ld.global.u32 	%r66, [%rd18+28];
	st.global.u32 	[%rd19+28], %r66;
	add.s32 	%r76, %r76, -8;
$L__BB3_10:
	setp.eq.s32 	%p10, %r15, 0;
	@%p10 bra 	$L__BB3_16;
	and.b32  	%r18, %r7, 3;
	setp.lt.u32 	%p11, %r15, 4;
	@%p11 bra 	$L__BB3_13;
	sub.s32 	%r67, %r26, %r76;
	mul.wide.s32 	%rd20, %r67, 4;
	add.s64 	%rd21, %rd2, %rd20;
	ld.global.u32 	%r68, [%rd21];
	add.s64 	%rd22, %rd1, %rd20;
	st.global.u32 	[%rd22], %r68;
	ld.global.u32 	%r69, [%rd21+4];
	st.global.u32 	[%rd22+4], %r69;
	ld.global.u32 	%r70, [%rd21+8];
	st.global.u32 	[%rd22+8], %r70;
	ld.global.u32 	%r71, [%rd21+12];
	st.global.u32 	[%rd22+12], %r71;
	add.s32 	%r76, %r76, -4;
$L__BB3_13:
	setp.eq.s32 	%p12, %r18, 0;
	@%p12 bra 	$L__BB3_16;
	mul.wide.s32 	%rd23, %r26, 4;
	add.s64 	%rd5, %rd1, %rd23;
	add.s64 	%rd6, %rd2, %rd23;
	neg.s32 	%r79, %r18;
$L__BB3_15:
	.pragma "nounroll";
	mul.wide.s32 	%rd24, %r76, 4;
	sub.s64 	%rd25, %rd5, %rd24;
	add.s32 	%r76, %r76, -1;
	sub.s64 	%rd26, %rd6, %rd24;
	ld.global.u32 	%r72, [%rd26];
	st.global.u32 	[%rd25], %r72;
	add.s32 	%r79, %r79, 1;
	setp.ne.s32 	%p13, %r79, 0;
	@%p13 bra 	$L__BB3_15;
$L__BB3_16:
	ret;

}


// ===== COMPILED SASS (sm_100) =====

	.target	sm_100

	.elftype	@"ET_EXEC"


//--------------------- .note.nv.tkinfo           --------------------------
	.section	.note.nv.tkinfo,"",@"SHT_NOTE"
	.sectionflags	@"SHF_NOTE_NV_TKINFO"
	.tkinfo
        /*0018*/ 	.word	0x00000002
        /*0030*/ 	.string	""
        /*0030*/ 	.string	"ptxas"
        /*0030*/ 	.string	"Cuda compilation tools, release 13.0, V13.0.88"
        /*0030*/ 	.string	"Build cuda_13.0.r13.0/compiler.36424714_0"
        /*0030*/ 	.string	"-arch sm_100 -m 64 "



//--------------------- .note.nv.cuinfo           --------------------------
	.section	.note.nv.cuinfo,"",@"SHT_NOTE"
	.sectionflags	@"SHF_NOTE_NV_CUINFO"
        /*0018*/ 	.short	0x0002
        /*001a*/ 	.short	0x0064
        /*001c*/ 	.short	0x0082
	.zero		2


//--------------------- .nv.info                  --------------------------
	.section	.nv.info,"",@"SHT_CUDA_INFO"
	.align	4


	//----- nvinfo : EIATTR_REGCOUNT
	.align		4
        /*0000*/ 	.byte	0x04, 0x2f
        /*0002*/ 	.short	(.L_1 - .L_0)
	.align		4
.L_0:
        /*0004*/ 	.word	index@(_Z18init_arrays_kernelPiS_i)
        /*0008*/ 	.word	0x00000010


	//----- nvinfo : EIATTR_FRAME_SIZE
	.align		4
.L_1:
        /*000c*/ 	.byte	0x04, 0x11
        /*000e*/ 	.short	(.L_3 - .L_2)
	.align		4
.L_2:
        /*0010*/ 	.word	index@(_Z18init_arrays_kernelPiS_i)
        /*0014*/ 	.word	0x00000000


	//----- nvinfo : EIATTR_REGCOUNT
	.align		4
.L_3:
        /*0018*/ 	.byte	0x04, 0x2f
        /*001a*/ 	.short	(.L_5 - .L_4)
	.align		4
.L_4:
        /*001c*/ 	.word	index@(_Z25device_copy_scalar_kernelPiS_i)
        /*0020*/ 	.word	0x0000000e


	//----- nvinfo : EIATTR_FRAME_SIZE
	.align		4
.L_5:
        /*0024*/ 	.byte	0x04, 0x11
        /*0026*/ 	.short	(.L_7 - .L_6)
	.align		4
.L_6:
        /*0028*/ 	.word	index@(_Z25device_copy_scalar_kernelPiS_i)
        /*002c*/ 	.word	0x00000000


	//----- nvinfo : EIATTR_REGCOUNT
	.align		4
.L_7:
        /*0030*/ 	.byte	0x04, 0x2f
        /*0032*/ 	.short	(.L_9 - .L_8)
	.align		4
.L_8:
        /*0034*/ 	.word	index@(_Z26device_copy_vector2_kernelPiS_i)
        /*0038*/ 	.word	0x00000010


	//----- nvinfo : EIATTR_FRAME_SIZE
	.align		4
.L_9:
        /*003c*/ 	.byte	0x04, 0x11
        /*003e*/ 	.short	(.L_11 - .L_10)
	.align		4
.L_10:
        /*0040*/ 	.word	index@(_Z26device_copy_vector2_kernelPiS_i)
        /*0044*/ 	.word	0x00000000


	//----- nvinfo : EIATTR_REGCOUNT
	.align		4
.L_11:
        /*0048*/ 	.byte	0x04, 0x2f
        /*004a*/ 	.short	(.L_13 - .L_12)
	.align		4
.L_12:
        /*004c*/ 	.word	index@(_Z26device_copy_vector4_kernelPiS_i)
        /*0050*/ 	.word	0x00000014


	//----- nvinfo : EIATTR_FRAME_SIZE
	.align		4
.L_13:
        /*0054*/ 	.byte	0x04, 0x11
        /*0056*/ 	.short	(.L_15 - .L_14)
	.align		4
.L_14:
        /*0058*/ 	.word	index@(_Z26device_copy_vector4_kernelPiS_i)
        /*005c*/ 	.word	0x00000000


	//----- nvinfo : EIATTR_MIN_STACK_SIZE
	.align		4
.L_15:
        /*0060*/ 	.byte	0x04, 0x12
        /*0062*/ 	.short	(.L_17 - .L_16)
	.align		4
.L_16:
        /*0064*/ 	.word	index@(_Z26device_copy_vector4_kernelPiS_i)
        /*0068*/ 	.word	0x00000000


	//----- nvinfo : EIATTR_MIN_STACK_SIZE
	.align		4
.L_17:
        /*006c*/ 	.byte	0x04, 0x12
        /*006e*/ 	.short	(.L_19 - .L_18)
	.align		4
.L_18:
        /*0070*/ 	.word	index@(_Z26device_copy_vector2_kernelPiS_i)
        /*0074*/ 	.word	0x00000000


	//----- nvinfo : EIATTR_MIN_STACK_SIZE
	.align		4
.L_19:
        /*0078*/ 	.byte	0x04, 0x12
        /*007a*/ 	.short	(.L_21 - .L_20)
	.align		4
.L_20:
        /*007c*/ 	.word	index@(_Z25device_copy_scalar_kernelPiS_i)
        /*0080*/ 	.word	0x00000000


	//----- nvinfo : EIATTR_MIN_STACK_SIZE
	.align		4
.L_21:
        /*0084*/ 	.byte	0x04, 0x12
        /*0086*/ 	.short	(.L_23 - .L_22)
	.align		4
.L_22:
        /*0088*/ 	.word	index@(_Z18init_arrays_kernelPiS_i)
        /*008c*/ 	.word	0x00000000
.L_23:


//--------------------- .nv.compat                --------------------------
	.section	.nv.compat,"",@"SHT_CUDA_COMPAT_INFO"
	.align	4
        /*0000*/ 	.byte	0x02, 0x09, 0x00, 0x00, 0x02, 0x02, 0x01, 0x00, 0x02, 0x05, 0x05, 0x00, 0x03, 0x07, 0x01, 0x01
        /*0010*/ 	.byte	0x02, 0x03, 0x00, 0x00, 0x02, 0x06, 0x01, 0x00, 0x04, 0x0b, 0x08, 0x00, 0x09, 0x00, 0x00, 0x00
        /*0020*/ 	.byte	0x00, 0x00, 0x00, 0x00


//--------------------- .nv.info._Z26device_copy_vector4_kernelPiS_i --------------------------
	.section	.nv.info._Z26device_copy_vector4_kernelPiS_i,"",@"SHT_CUDA_INFO"
	.sectionflags	@""
	.align	4


	//----- nvinfo : EIATTR_CUDA_API_VERSION
	.align		4
        /*0000*/ 	.byte	0x04, 0x37
        /*0002*/ 	.short	(.L_25 - .L_24)
.L_24:
        /*0004*/ 	.word	0x00000082


	//----- nvinfo : EIATTR_KPARAM_INFO
	.align		4
.L_25:
        /*0008*/ 	.byte	0x04, 0x17
        /*000a*/ 	.short	(.L_27 - .L_26)
.L_26:
        /*000c*/ 	.word	0x00000000
        /*0010*/ 	.short	0x0002
        /*0012*/ 	.short	0x0010
        /*0014*/ 	.byte	0x00, 0xf0, 0x11, 0x00


	//----- nvinfo : EIATTR_KPARAM_INFO
	.align		4
.L_27:
        /*0018*/ 	.byte	0x04, 0x17
        /*001a*/ 	.short	(.L_29 - .L_28)
.L_28:
        /*001c*/ 	.word	0x00000000
        /*0020*/ 	.short	0x0001
        /*0022*/ 	.short	0x0008
        /*0024*/ 	.byte	0x00, 0xf5, 0x21, 0x00


	//----- nvinfo : EIATTR_KPARAM_INFO
	.align		4
.L_29:
        /*0028*/ 	.byte	0x04, 0x17
        /*002a*/ 	.short	(.L_31 - .L_30)
.L_30:
        /*002c*/ 	.word	0x00000000
        /*0030*/ 	.short	0x0000
        /*0032*/ 	.short	0x0000
        /*0034*/ 	.byte	0x00, 0xf5, 0x21, 0x00


	//----- nvinfo : EIATTR_SPARSE_MMA_MASK
	.align		4
.L_31:
        /*0038*/ 	.byte	0x03, 0x50
        /*003a*/ 	.short	0x0000


	//----- nvinfo : EIATTR_MAXREG_COUNT
	.align		4
        /*003c*/ 	.byte	0x03, 0x1b
        /*003e*/ 	.short	0x00ff


	//----- nvinfo : EIATTR_MERCURY_ISA_VERSION
	.align		4
        /*0040*/ 	.byte	0x03, 0x5f
        /*0042*/ 	.short	0x0101


	//----- nvinfo : EIATTR_VRC_CTA_INIT_COUNT
	.align		4
        /*0044*/ 	.byte	0x02, 0x4a
	.zero		1
	.zero		1


	//----- nvinfo : EIATTR_EXIT_INSTR_OFFSETS
	.align		4
        /*0048*/ 	.byte	0x04, 0x1c
        /*004a*/ 	.short	(.L_33 - .L_32)


	//   ....[0]....
.L_32:
        /*004c*/ 	.word	0x000001e0


	//   ....[1]....
        /*0050*/ 	.word	0x00000580


	//   ....[2]....
        /*0054*/ 	.word	0x00000730


	//   ....[3]....
        /*0058*/ 	.word	0x00000860


	//   ....[4]....
        /*005c*/ 	.word	0x00000960


	//----- nvinfo : EIATTR_CRS_STACK_SIZE
	.align		4
.L_33:
        /*0060*/ 	.byte	0x04, 0x1e
        /*0062*/ 	.short	(.L_35 - .L_34)
.L_34:
        /*0064*/ 	.word	0x00000000


	//----- nvinfo : EIATTR_CBANK_PARAM_SIZE
	.align		4
.L_35:
        /*0068*/ 	.byte	0x03, 0x19
        /*006a*/ 	.short	0x0014


	//----- nvinfo : EIATTR_PARAM_CBANK
	.align		4
        /*006c*/ 	.byte	0x04, 0x0a
        /*006e*/ 	.short	(.L_37 - .L_36)
	.align		4
.L_36:
        /*0070*/ 	.word	index@(.nv.constant0._Z26device_copy_vector4_kernelPiS_i)
        /*0074*/ 	.short	0x0380
        /*0076*/ 	.short	0x0014


	//----- nvinfo : EIATTR_SW_WAR
	.align		4
.L_37:
        /*0078*/ 	.byte	0x04, 0x36
        /*007a*/ 	.short	(.L_39 - .L_38)
.L_38:
        /*007c*/ 	.word	0x00000008
.L_39:


//--------------------- .nv.info._Z26device_copy_vector2_kernelPiS_i --------------------------
	.section	.nv.info._Z26device_copy_vector2_kernelPiS_i,"",@"SHT_CUDA_INFO"
	.sectionflags	@""
	.align	4


	//----- nvinfo : EIATTR_CUDA_API_VERSION
	.align		4
        /*0000*/ 	.byte	0x04, 0x37
        /*0002*/ 	.short	(.L_41 - .L_40)
.L_40:
        /*0004*/ 	.word	0x00000082


	//----- nvinfo : EIATTR_KPARAM_INFO
	.align		4
.L_41:
        /*0008*/ 	.byte	0x04, 0x17
        /*000a*/ 	.short	(.L_43 - .L_42)
.L_42:
        /*000c*/ 	.word	0x00000000
        /*0010*/ 	.short	0x0002
        /*0012*/ 	.short	0x0010
        /*0014*/ 	.byte	0x00, 0xf0, 0x11, 0x00


	//----- nvinfo : EIATTR_KPARAM_INFO
	.align		4
.L_43:
        /*0018*/ 	.byte	0x04, 0x17
        /*001a*/ 	.short	(.L_45 - .L_44)
.L_44:
        /*001c*/ 	.word	0x00000000
        /*0020*/ 	.short	0x0001
        /*0022*/ 	.short	0x0008
        /*0024*/ 	.byte	0x00, 0xf5, 0x21, 0x00


	//----- nvinfo : EIATTR_KPARAM_INFO
	.align		4
.L_45:
        /*0028*/ 	.byte	0x04, 0x17
        /*002a*/ 	.short	(.L_47 - .L_46)
.L_46:
        /*002c*/ 	.word	0x00000000
        /*0030*/ 	.short	0x0000
        /*0032*/ 	.short	0x0000
        /*0034*/ 	.byte	0x00, 0xf5, 0x21, 0x00


	//----- nvinfo : EIATTR_SPARSE_MMA_MASK
	.align		4
.L_47:
        /*0038*/ 	.byte	0x03, 0x50
        /*003a*/ 	.short	0x0000


	//----- nvinfo : EIATTR_MAXREG_COUNT
	.align		4
        /*003c*/ 	.byte	0x03, 0x1b
        /*003e*/ 	.short	0x00ff


	//----- nvinfo : EIATTR_MERCURY_ISA_VERSION
	.align		4
        /*0040*/ 	.byte	0x03, 0x5f
        /*0042*/ 	.short	0x0101


	//----- nvinfo : EIATTR_VRC_CTA_INIT_COUNT
	.align		4
        /*0044*/ 	.byte	0x02, 0x4a
	.zero		1
	.zero		1


	//----- nvinfo : EIATTR_EXIT_INSTR_OFFSETS
	.align		4
        /*0048*/ 	.byte	0x04, 0x1c
        /*004a*/ 	.short	(.L_49 - .L_48)


	//   ....[0]....
.L_48:
        /*004c*/ 	.word	0x000001c0


	//   ....[1]....
        /*0050*/ 	.word	0x00000240


	//----- nvinfo : EIATTR_CRS_STACK_SIZE
	.align		4
.L_49:
        /*0054*/ 	.byte	0x04, 0x1e
        /*0056*/ 	.short	(.L_51 - .L_50)
.L_50:
        /*0058*/ 	.word	0x00000000


	//----- nvinfo : EIATTR_CBANK_PARAM_SIZE
	.align		4
.L_51:
        /*005c*/ 	.byte	0x03, 0x19
        /*005e*/ 	.short	0x0014


	//----- nvinfo : EIATTR_PARAM_CBANK
	.align		4
        /*0060*/ 	.byte	0x04, 0x0a
        /*0062*/ 	.short	(.L_53 - .L_52)
	.align		4
.L_52:
        /*0064*/ 	.word	index@(.nv.constant0._Z26device_copy_vector2_kernelPiS_i)
        /*0068*/ 	.short	0x0380
        /*006a*/ 	.short	0x0014


	//----- nvinfo : EIATTR_SW_WAR
	.align		4
.L_53:
        /*006c*/ 	.byte	0x04, 0x36
        /*006e*/ 	.short	(.L_55 - .L_54)
.L_54:
        /*0070*/ 	.word	0x00000008
.L_55:


//--------------------- .nv.info._Z25device_copy_scalar_kernelPiS_i --------------------------
	.section	.nv.info._Z25device_copy_scalar_kernelPiS_i,"",@"SHT_CUDA_INFO"
	.sectionflags	@""
	.align	4


	//----- nvinfo : EIATTR_CUDA_API_VERSION
	.align		4
        /*0000*/ 	.byte	0x04, 0x37
        /*0002*/ 	.short	(.L_57 - .L_56)
.L_56:
        /*0004*/ 	.word	0x00000082


	//----- nvinfo : EIATTR_KPARAM_INFO
	.align		4
.L_57:
        /*0008*/ 	.byte	0x04, 0x17
        /*000a*/ 	.short	(.L_59 - .L_58)
.L_58:
        /*000c*/ 	.word	0x00000000
        /*0010*/ 	.short	0x0002
        /*0012*/ 	.short	0x0010
        /*0014*/ 	.byte	0x00, 0xf0, 0x11, 0x00


	//----- nvinfo : EIATTR_KPARAM_INFO
	.align		4
.L_59:
        /*0018*/ 	.byte	0x04, 0x17
        /*001a*/ 	.short	(.L_61 - .L_60)
.L_60:
        /*001c*/ 	.word	0x00000000
        /*0020*/ 	.short	0x0001
        /*0022*/ 	.short	0x0008
        /*0024*/ 	.byte	0x00, 0xf5, 0x21, 0x00


	//----- nvinfo : EIATTR_KPARAM_INFO
	.align		4
.L_61:
        /*0028*/ 	.byte	0x04, 0x17
        /*002a*/ 	.short	(.L_63 - .L_62)
.L_62:
        /*002c*/ 	.word	0x00000000
        /*0030*/ 	.short	0x0000
        /*0032*/ 	.short	0x0000
        /*0034*/ 	.byte	0x00, 0xf5, 0x21, 0x00


	//----- nvinfo : EIATTR_SPARSE_MMA_MASK
	.align		4
.L_63:
        /*0038*/ 	.byte	0x03, 0x50
        /*003a*/ 	.short	0x0000


	//----- nvinfo : EIATTR_MAXREG_COUNT
	.align		4
        /*003c*/ 	.byte	0x03, 0x1b
        /*003e*/ 	.short	0x00ff


	//----- nvinfo : EIATTR_MERCURY_ISA_VERSION
	.align		4
        /*0040*/ 	.byte	0x03, 0x5f
        /*0042*/ 	.short	0x0101


	//----- nvinfo : EIATTR_VRC_CTA_INIT_COUNT
	.align		4
        /*0044*/ 	.byte	0x02, 0x4a
	.zero		1
	.zero		1


	//----- nvinfo : EIATTR_EXIT_INSTR_OFFSETS
	.align		4
        /*0048*/ 	.byte	0x04, 0x1c
        /*004a*/ 	.short	(.L_65 - .L_64)


	//   ....[0]....
.L_64:
        /*004c*/ 	.word	0x00000070


	//   ....[1]....
        /*0050*/ 	.word	0x00000140


	//----- nvinfo : EIATTR_CRS_STACK_SIZE
	.align		4
.L_65:
        /*0054*/ 	.byte	0x04, 0x1e
        /*0056*/ 	.short	(.L_67 - .L_66)
.L_66:
        /*0058*/ 	.word	0x00000000


	//----- nvinfo : EIATTR_CBANK_PARAM_SIZE
	.align		4
.L_67:
        /*005c*/ 	.byte	0x03, 0x19
        /*005e*/ 	.short	0x0014


	//----- nvinfo : EIATTR_PARAM_CBANK
	.align		4
        /*0060*/ 	.byte	0x04, 0x0a
        /*0062*/ 	.short	(.L_69 - .L_68)
	.align		4
.L_68:
        /*0064*/ 	.word	index@(.nv.constant0._Z25device_copy_scalar_kernelPiS_i)
        /*0068*/ 	.short	0x0380
        /*006a*/ 	.short	0x0014


	//----- nvinfo : EIATTR_SW_WAR
	.align		4
.L_69:
        /*006c*/ 	.byte	0x04, 0x36
        /*006e*/ 	.short	(.L_71 - .L_70)
.L_70:
        /*0070*/ 	.word	0x00000008
.L_71:


//--------------------- .nv.info._Z18init_arrays_kernelPiS_i --------------------------
	.section	.nv.info._Z18init_arrays_kernelPiS_i,"",@"SHT_CUDA_INFO"
	.sectionflags	@""
	.align	4


	//----- nvinfo : EIATTR_CUDA_API_VERSION
	.align		4
        /*0000*/ 	.byte	0x04, 0x37
        /*0002*/ 	.short	(.L_73 - .L_72)
.L_72:
        /*0004*/ 	.word	0x00000082


	//----- nvinfo : EIATTR_KPARAM_INFO
	.align		4
.L_73:
        /*0008*/ 	.byte	0x04, 0x17
        /*000a*/ 	.short	(.L_75 - .L_74)
.L_74:
        /*000c*/ 	.word	0x00000000
        /*0010*/ 	.short	0x0002
        /*0012*/ 	.short	0x0010
        /*0014*/ 	.byte	0x00, 0xf0, 0x11, 0x00


	//----- nvinfo : EIATTR_KPARAM_INFO
	.align		4
.L_75:
        /*0018*/ 	.byte	0x04, 0x17
        /*001a*/ 	.short	(.L_77 - .L_76)
.L_76:
        /*001c*/ 	.word	0x00000000
        /*0020*/ 	.short	0x0001
        /*0022*/ 	.short	0x0008
        /*0024*/ 	.byte	0x00, 0xf5, 0x21, 0x00


	//----- nvinfo : EIATTR_KPARAM_INFO
	.align		4
.L_77:
        /*0028*/ 	.byte	0x04, 0x17
        /*002a*/ 	.short	(.L_79 - .L_78)
.L_78:
        /*002c*/ 	.word	0x00000000
        /*0030*/ 	.short	0x0000
        /*0032*/ 	.short	0x0000
        /*0034*/ 	.byte	0x00, 0xf5, 0x21, 0x00


	//----- nvinfo : EIATTR_SPARSE_MMA_MASK
	.align		4
.L_79:
        /*0038*/ 	.byte	0x03, 0x50
        /*003a*/ 	.short	0x0000


	//----- nvinfo : EIATTR_MAXREG_COUNT
	.align		4
        /*003c*/ 	.byte	0x03, 0x1b
        /*003e*/ 	.short	0x00ff


	//----- nvinfo : EIATTR_MERCURY_ISA_VERSION
	.align		4
        /*0040*/ 	.byte	0x03, 0x5f
        /*0042*/ 	.short	0x0101


	//----- nvinfo : EIATTR_VRC_CTA_INIT_COUNT
	.align		4
        /*0044*/ 	.byte	0x02, 0x4a
	.zero		1
	.zero		1


	//----- nvinfo : EIATTR_EXIT_INSTR_OFFSETS
	.align		4
        /*0048*/ 	.byte	0x04, 0x1c
        /*004a*/ 	.short	(.L_81 - .L_80)


	//   ....[0]....
.L_80:
        /*004c*/ 	.word	0x00000070


	//   ....[1]....
        /*0050*/ 	.word	0x00000150


	//----- nvinfo : EIATTR_CRS_STACK_SIZE
	.align		4
.L_81:
        /*0054*/ 	.byte	0x04, 0x1e
        /*0056*/ 	.short	(.L_83 - .L_82)
.L_82:
        /*0058*/ 	.word	0x00000000


	//----- nvinfo : EIATTR_CBANK_PARAM_SIZE
	.align		4
.L_83:
        /*005c*/ 	.byte	0x03, 0x19
        /*005e*/ 	.short	0x0014


	//----- nvinfo : EIATTR_PARAM_CBANK
	.align		4
        /*0060*/ 	.byte	0x04, 0x0a
        /*0062*/ 	.short	(.L_85 - .L_84)
	.align		4
.L_84:
        /*0064*/ 	.word	index@(.nv.constant0._Z18init_arrays_kernelPiS_i)
        /*0068*/ 	.short	0x0380
        /*006a*/ 	.short	0x0014


	//----- nvinfo : EIATTR_SW_WAR
	.align		4
.L_85:
        /*006c*/ 	.byte	0x04, 0x36
        /*006e*/ 	.short	(.L_87 - .L_86)
.L_86:
        /*0070*/ 	.word	0x00000008
.L_87:


//--------------------- .nv.callgraph             --------------------------
	.section	.nv.callgraph,"",@"SHT_CUDA_CALLGRAPH"
	.align	4
	.sectionentsize	8
	.align		4
        /*0000*/ 	.word	0x00000000
	.align		4
        /*0004*/ 	.word	0xffffffff
	.align		4
        /*0008*/ 	.word	0x00000000
	.align		4
        /*000c*/ 	.word	0xfffffffe
	.align		4
        /*0010*/ 	.word	0x00000000
	.align		4
        /*0014*/ 	.word	0xfffffffd
	.align		4
        /*0018*/ 	.word	0x00000000
	.align		4
        /*001c*/ 	.word	0xfffffffc


//--------------------- .text._Z26device_copy_vector4_kernelPiS_i --------------------------
	.section	.text._Z26device_copy_vector4_kernelPiS_i,"ax",@progbits
	.align	128
        .global         _Z26device_copy_vector4_kernelPiS_i
        .type           _Z26device_copy_vector4_kernelPiS_i,@function
        .size           _Z26device_copy_vector4_kernelPiS_i,(.L_x_17 - _Z26device_copy_vector4_kernelPiS_i)
        .other          _Z26device_copy_vector4_kernelPiS_i,@"STO_CUDA_ENTRY STV_DEFAULT"
_Z26device_copy_vector4_kernelPiS_i:
.text._Z26device_copy_vector4_kernelPiS_i:
[----:B------:R-:W-:Y:S01]  /*0000*/  LDC R1, c[0x0][0x37c] ;  /* 0x0000df00ff017b82 */ /* 0x000fe20000000800 */
[----:B------:R-:W0:Y:S01]  /*0010*/  S2R R3, SR_TID.X ;  /* 0x0000000000037919 */ /* 0x000e220000002100 */
[----:B------:R-:W1:Y:S06]  /*0020*/  LDCU UR13, c[0x0][0x390] ;  /* 0x00007200ff0d77ac */ /* 0x000e6c0008000800 */
[----:B------:R-:W0:Y:S01]  /*0030*/  S2UR UR5, SR_CTAID.X ;  /* 0x00000000000579c3 */ /* 0x000e220000002500 */
[----:B------:R-:W-:Y:S01]  /*0040*/  BSSY.RECONVERGENT B0, `(.L_x_0) ;  /* 0x0000015000007945 */ /* 0x000fe20003800200 */
[----:B------:R-:W2:Y:S06]  /*0050*/  LDCU.64 UR14, c[0x0][0x358] ;  /* 0x00006b00ff0e77ac */ /* 0x000eac0008000a00 */
[----:B------:R-:W0:Y:S01]  /*0060*/  LDC R12, c[0x0][0x360] ;  /* 0x0000d800ff0c7b82 */ /* 0x000e220000000800 */
[----:B-1----:R-:W-:-:S04]  /*0070*/  USHF.R.S32.HI UR4, URZ, 0x1f, UR13 ;  /* 0x0000001fff047899 */ /* 0x002fc8000801140d */
[----:B------:R-:W-:-:S04]  /*0080*/  ULEA.HI UR4, UR4, UR13, URZ, 0x2 ;  /* 0x0000000d04047291 */ /* 0x000fc8000f8f10ff */
[----:B------:R-:W-:Y:S01]  /*0090*/  USHF.R.S32.HI UR7, URZ, 0x2, UR4 ;  /* 0x00000002ff077899 */ /* 0x000fe20008011404 */
[----:B0-----:R-:W-:-:S05]  /*00a0*/  IMAD R0, R12, UR5, R3 ;  /* 0x000000050c007c24 */ /* 0x001fca000f8e0203 */
[----:B------:R-:W-:-:S13]  /*00b0*/  ISETP.GE.AND P0, PT, R0, UR7, PT ;  /* 0x0000000700007c0c */ /* 0x000fda000bf06270 */
[----:B--2---:R-:W-:Y:S05]  /*00c0*/  @P0 BRA `(.L_x_1) ;  /* 0x0000000000300947 */ /* 0x004fea0003800000 */
[----:B------:R-:W0:Y:S01]  /*00d0*/  LDC.64 R10, c[0x0][0x380] ;  /* 0x0000e000ff0a7b82 */ /* 0x000e220000000a00 */
[----:B------:R-:W1:Y:S01]  /*00e0*/  LDCU UR5, c[0x0][0x370] ;  /* 0x00006e00ff0577ac */ /* 0x000e620008000800 */
[----:B------:R-:W-:-:S06]  /*00f0*/  IMAD.MOV.U32 R13, RZ, RZ, R0 ;  /* 0x000000ffff0d7224 */ /* 0x000fcc00078e0000 */
[----:B------:R-:W2:Y:S01]  /*0100*/  LDC.64 R8, c[0x0][0x388] ;  /* 0x0000e200ff087b82 */ /* 0x000ea20000000a00 */
[----:B-1----:R-:W-:-:S07]  /*0110*/  IMAD R12, R12, UR5, RZ ;  /* 0x000000050c0c7c24 */ /* 0x002fce000f8e02ff */
.L_x_2:
[----:B01----:R-:W-:-:S06]  /*0120*/  IMAD.WIDE R4, R13, 0x10, R10 ;  /* 0x000000100d047825 */ /* 0x003fcc00078e020a */
[----:B------:R-:W3:Y:S01]  /*0130*/  LDG.E.128 R4, desc[UR14][R4.64] ;  /* 0x0000000e04047981 */ /* 0x000ee2000c1e1d00 */
[----:B--2---:R-:W-:-:S04]  /*0140*/  IMAD.WIDE R2, R13, 0x10, R8 ;  /* 0x000000100d027825 */ /* 0x004fc800078e0208 */
[----:B------:R-:W-:-:S05]  /*0150*/  IMAD.IADD R13, R12, 0x1, R13 ;  /* 0x000000010c0d7824 */ /* 0x000fca00078e020d */
[----:B------:R-:W-:Y:S01]  /*0160*/  ISETP.GE.AND P0, PT, R13, UR7, PT ;  /* 0x000000070d007c0c */ /* 0x000fe2000bf06270 */
[----:B---3--:R1:W-:-:S12]  /*0170*/  STG.E.128 desc[UR14][R2.64], R4 ;  /* 0x0000000402007986 */ /* 0x0083d8000c101d0e */
[----:B------:R-:W-:Y:S05]  /*0180*/  @!P0 BRA `(.L_x_2) ;  /* 0xfffffffc00e48947 */ /* 0x000fea000383ffff */
.L_x_1:
[----:B------:R-:W-:Y:S05]  /*0190*/  BSYNC.RECONVERGENT B0 ;  /* 0x0000000000007941 */ /* 0x000fea0003800200 */
.L_x_0:
[----:B------:R-:W-:-:S04]  /*01a0*/  ULOP3.LUT UR5, UR4, 0xfffffffc, URZ, 0xc0, !UPT ;  /* 0xfffffffc04057892 */ /* 0x000fc8000f8ec0ff */
[----:B------:R-:W-:-:S06]  /*01b0*/  UIADD3 UR6, UPT, UPT, -UR5, UR13, URZ ;  /* 0x0000000d05067290 */ /* 0x000fcc000fffe1ff */
[----:B------:R-:W-:-:S04]  /*01c0*/  ISETP.NE.AND P0, PT, RZ, UR6, PT ;  /* 0x00000006ff007c0c */ /* 0x000fc8000bf05270 */
[----:B------:R-:W-:-:S13]  /*01d0*/  ISETP.NE.OR P0, PT, R0, UR7, !P0 ;  /* 0x0000000700007c0c */ /* 0x000fda000c705670 */
[----:B------:R-:W-:Y:S05]  /*01e0*/  @P0 EXIT ;  /* 0x000000000000094d */ /* 0x000fea0003800000 */
[----:B------:R-:W-:Y:S02]  /*01f0*/  UISETP.GT.AND UP0, UPT, UR6, -0x1, UPT ;  /* 0xffffffff0600788c */ /* 0x000fe4000bf04270 */
[----:B------:R-:W-:Y:S01]  /*0200*/  IMAD.U32 R0, RZ, RZ, UR6 ;  /* 0x00000006ff007e24 */ /* 0x000fe2000f8e00ff */
[----:B------:R-:W-:-:S06]  /*0210*/  ULOP3.LUT UR12, UR6, 0xf, URZ, 0xc0, !UPT ;  /* 0x0000000f060c7892 */ /* 0x000fcc000f8ec0ff */
[----:B------:R-:W-:Y:S06]  /*0220*/  BRA.U UP0, `(.L_x_3) ;  /* 0x0000000100d07547 */ /* 0x000fec000b800000 */
[----:B------:R-:W0:Y:S01]  /*0230*/  LDCU.128 UR8, c[0x0][0x380] ;  /* 0x00007000ff0877ac */ /* 0x000e220008000c00 */
[----:B------:R-:W-:Y:S01]  /*0240*/  IMAD.U32 R0, RZ, RZ, UR6 ;  /* 0x00000006ff007e24 */ /* 0x000fe2000f8e00ff */
[----:B------:R-:W-:Y:S01]  /*0250*/  UMOV UR4, 0x20 ;  /* 0x0000002000047882 */ /* 0x000fe20000000000 */
[----:B------:R-:W-:Y:S01]  /*0260*/  UMOV UR5, 0x0 ;  /* 0x0000000000057882 */ /* 0x000fe20000000000 */
[----:B------:R-:W-:Y:S02]  /*0270*/  ULOP3.LUT UR7, UR6, 0xfffffff0, URZ, 0xc0, !UPT ;  /* 0xfffffff006077892 */ /* 0x000fe4000f8ec0ff */
[----:B------:R-:W-:Y:S02]  /*0280*/  UIMAD.WIDE UR4, UR13, 0x4, UR4 ;  /* 0x000000040d0478a5 */ /* 0x000fe4000f8e0204 */
[----:B------:R-:W-:Y:S02]  /*0290*/  UIADD3 UR7, UPT, UPT, -UR7, URZ, URZ ;  /* 0x000000ff07077290 */ /* 0x000fe4000fffe1ff */
[----:B0-----:R-:W-:-:S02]  /*02a0*/  UIADD3 UR8, UP0, UPT, UR4, UR8, URZ ;  /* 0x0000000804087290 */ /* 0x001fc4000ff1e0ff */
[----:B------:R-:W-:Y:S02]  /*02b0*/  UIADD3 UR4, UP1, UPT, UR4, UR10, URZ ;  /* 0x0000000a04047290 */ /* 0x000fe4000ff3e0ff */
[----:B------:R-:W-:Y:S02]  /*02c0*/  UIADD3.X UR9, UPT, UPT, UR5, UR9, URZ, UP0, !UPT ;  /* 0x0000000905097290 */ /* 0x000fe400087fe4ff */
[----:B------:R-:W-:-:S12]  /*02d0*/  UIADD3.X UR5, UPT, UPT, UR5, UR11, URZ, UP1, !UPT ;  /* 0x0000000b05057290 */ /* 0x000fd80008ffe4ff */
.L_x_4:
[----:B-1--4-:R-:W-:-:S03]  /*02e0*/  IMAD.WIDE R2, R0, 0x4, RZ ;  /* 0x0000000400027825 */ /* 0x012fc600078e02ff */
[----:B------:R-:W-:-:S04]  /*02f0*/  IADD3 R4, P0, PT, -R2, UR8, RZ ;  /* 0x0000000802047c10 */ /* 0x000fc8000ff1e1ff */
[----:B------:R-:W-:-:S05]  /*0300*/  IADD3.X R5, PT, PT, ~R3, UR9, RZ, P0, !PT ;  /* 0x0000000903057c10 */ /* 0x000fca00087fe5ff */
[----:B------:R-:W2:Y:S01]  /*0310*/  LDG.E R7, desc[UR14][R4.64+-0x20] ;  /* 0xffffe00e04077981 */ /* 0x000ea2000c1e1900 */
[----:B------:R-:W-:-:S04]  /*0320*/  IADD3 R2, P0, PT, -R2, UR4, RZ ;  /* 0x0000000402027c10 */ /* 0x000fc8000ff1e1ff */
[----:B------:R-:W-:-:S05]  /*0330*/  IADD3.X R3, PT, PT, ~R3, UR5, RZ, P0, !PT ;  /* 0x0000000503037c10 */ /* 0x000fca00087fe5ff */
[----:B--2---:R0:W-:Y:S04]  /*0340*/  STG.E desc[UR14][R2.64+-0x20], R7 ;  /* 0xffffe00702007986 */ /* 0x0041e8000c10190e */
[----:B------:R-:W2:Y:S04]  /*0350*/  LDG.E R9, desc[UR14][R4.64+-0x1c] ;  /* 0xffffe40e04097981 */ /* 0x000ea8000c1e1900 */
[----:B--2---:R1:W-:Y:S04]  /*0360*/  STG.E desc[UR14][R2.64+-0x1c], R9 ;  /* 0xffffe40902007986 */ /* 0x0043e8000c10190e */
[----:B------:R-:W2:Y:S04]  /*0370*/  LDG.E R11, desc[UR14][R4.64+-0x18] ;  /* 0xffffe80e040b7981 */ /* 0x000ea8000c1e1900 */
[----:B--2---:R2:W-:Y:S04]  /*0380*/  STG.E desc[UR14][R2.64+-0x18], R11 ;  /* 0xffffe80b02007986 */ /* 0x0045e8000c10190e */
[----:B------:R-:W3:Y:S04]  /*0390*/  LDG.E R13, desc[UR14][R4.64+-0x14] ;  /* 0xffffec0e040d7981 */ /* 0x000ee8000c1e1900 */
[----:B---3--:R3:W-:Y:S04]  /*03a0*/  STG.E desc[UR14][R2.64+-0x14], R13 ;  /* 0xffffec0d02007986 */ /* 0x0087e8000c10190e */
[----:B------:R-:W4:Y:S04]  /*03b0*/  LDG.E R15, desc[UR14][R4.64+-0x10] ;  /* 0xfffff00e040f7981 */ /* 0x000f28000c1e1900 */
[----:B----4-:R4:W-:Y:S04]  /*03c0*/  STG.E desc[UR14][R2.64+-0x10], R15 ;  /* 0xfffff00f02007986 */ /* 0x0109e8000c10190e */
[----:B------:R-:W5:Y:S04]  /*03d0*/  LDG.E R17, desc[UR14][R4.64+-0xc] ;  /* 0xfffff40e04117981 */ /* 0x000f68000c1e1900 */
[----:B-----5:R5:W-:Y:S04]  /*03e0*/  STG.E desc[UR14][R2.64+-0xc], R17 ;  /* 0xfffff41102007986 */ /* 0x020be8000c10190e */
[----:B0-----:R-:W2:Y:S04]  /*03f0*/  LDG.E R7, desc[UR14][R4.64+-0x8] ;  /* 0xfffff80e04077981 */ /* 0x001ea8000c1e1900 */
[----:B--2---:R0:W-:Y:S04]  /*0400*/  STG.E desc[UR14][R2.64+-0x8], R7 ;  /* 0xfffff80702007986 */ /* 0x0041e8000c10190e */
[----:B-1----:R-:W2:Y:S04]  /*0410*/  LDG.E R9, desc[UR14][R4.64+-0x4] ;  /* 0xfffffc0e04097981 */ /* 0x002ea8000c1e1900 */
[----:B--2---:R1:W-:Y:S04]  /*0420*/  STG.E desc[UR14][R2.64+-0x4], R9 ;  /* 0xfffffc0902007986 */ /* 0x0043e8000c10190e */
[----:B------:R-:W2:Y:S04]  /*0430*/  LDG.E R11, desc[UR14][R4.64] ;  /* 0x0000000e040b7981 */ /* 0x000ea8000c1e1900 */
[----:B--2---:R2:W-:Y:S04]  /*0440*/  STG.E desc[UR14][R2.64], R11 ;  /* 0x0000000b02007986 */ /* 0x0045e8000c10190e */
[----:B---3--:R-:W3:Y:S04]  /*0450*/  LDG.E R13, desc[UR14][R4.64+0x4] ;  /* 0x0000040e040d7981 */ /* 0x008ee8000c1e1900 */
[----:B---3--:R3:W-:Y:S04]  /*0460*/  STG.E desc[UR14][R2.64+0x4], R13 ;  /* 0x0000040d02007986 */ /* 0x0087e8000c10190e */
[----:B----4-:R-:W4:Y:S04]  /*0470*/  LDG.E R15, desc[UR14][R4.64+0x8] ;  /* 0x0000080e040f7981 */ /* 0x010f28000c1e1900 */
[----:B----4-:R4:W-:Y:S04]  /*0480*/  STG.E desc[UR14][R2.64+0x8], R15 ;  /* 0x0000080f02007986 */ /* 0x0109e8000c10190e */
[----:B-----5:R-:W5:Y:S04]  /*0490*/  LDG.E R17, desc[UR14][R4.64+0xc] ;  /* 0x00000c0e04117981 */ /* 0x020f68000c1e1900 */
[----:B-----5:R4:W-:Y:S04]  /*04a0*/  STG.E desc[UR14][R2.64+0xc], R17 ;  /* 0x00000c1102007986 */ /* 0x0209e8000c10190e */
[----:B0-----:R-:W5:Y:S04]  /*04b0*/  LDG.E R7, desc[UR14][R4.64+0x10] ;  /* 0x0000100e04077981 */ /* 0x001f68000c1e1900 */
[----:B-----5:R4:W-:Y:S04]  /*04c0*/  STG.E desc[UR14][R2.64+0x10], R7 ;  /* 0x0000100702007986 */ /* 0x0209e8000c10190e */
[----:B-1----:R-:W5:Y:S04]  /*04d0*/  LDG.E R9, desc[UR14][R4.64+0x14] ;  /* 0x0000140e04097981 */ /* 0x002f68000c1e1900 */
[----:B-----5:R4:W-:Y:S04]  /*04e0*/  STG.E desc[UR14][R2.64+0x14], R9 ;  /* 0x0000140902007986 */ /* 0x0209e8000c10190e */
[----:B--2---:R-:W2:Y:S04]  /*04f0*/  LDG.E R11, desc[UR14][R4.64+0x18] ;  /* 0x0000180e040b7981 */ /* 0x004ea8000c1e1900 */
[----:B--2---:R4:W-:Y:S04]  /*0500*/  STG.E desc[UR14][R2.64+0x18], R11 ;  /* 0x0000180b02007986 */ /* 0x0049e8000c10190e */
[----:B---3--:R-:W2:Y:S01]  /*0510*/  LDG.E R13, desc[UR14][R4.64+0x1c] ;  /* 0x00001c0e040d7981 */ /* 0x008ea2000c1e1900 */
[----:B------:R-:W-:Y:S01]  /*0520*/  UIADD3 UR7, UPT, UPT, UR7, 0x10, URZ ;  /* 0x0000001007077890 */ /* 0x000fe2000fffe0ff */
[----:B------:R-:W-:-:S03]  /*0530*/  IADD3 R0, PT, PT, R0, -0x10, RZ ;  /* 0xfffffff000007810 */ /* 0x000fc60007ffe0ff */
[----:B------:R-:W-:Y:S01]  /*0540*/  UISETP.NE.AND UP0, UPT, UR7, URZ, UPT ;  /* 0x000000ff0700728c */ /* 0x000fe2000bf05270 */
[----:B--2---:R4:W-:Y:S08]  /*0550*/  STG.E desc[UR14][R2.64+0x1c], R13 ;  /* 0x00001c0d02007986 */ /* 0x0049f0000c10190e */
[----:B------:R-:W-:Y:S05]  /*0560*/  BRA.U UP0, `(.L_x_4) ;  /* 0xfffffffd005c7547 */ /* 0x000fea000b83ffff */
.L_x_3:
[----:B------:R-:W-:-:S13]  /*0570*/  ISETP.NE.AND P0, PT, RZ, UR12, PT ;  /* 0x0000000cff007c0c */ /* 0x000fda000bf05270 */
[----:B------:R-:W-:Y:S05]  /*0580*/  @!P0 EXIT ;  /* 0x000000000000894d */ /* 0x000fea0003800000 */
[----:B------:R-:W-:Y:S02]  /*0590*/  UISETP.GE.U32.AND UP0, UPT, UR12, 0x8, UPT ;  /* 0x000000080c00788c */ /* 0x000fe4000bf06070 */
[----:B------:R-:W-:-:S07]  /*05a0*/  ULOP3.LUT UR4, UR6, 0x7, URZ, 0xc0, !UPT ;  /* 0x0000000706047892 */ /* 0x000fce000f8ec0ff */
[----:B------:R-:W-:Y:S05]  /*05b0*/  BRA.U !UP0, `(.L_x_5) ;  /* 0x0000000108587547 */ /* 0x000fea000b800000 */
[----:B-1--4-:R-:W0:Y:S01]  /*05c0*/  LDC.64 R2, c[0x0][0x380] ;  /* 0x0000e000ff027b82 */ /* 0x012e220000000a00 */
[----:B------:R-:W-:-:S07]  /*05d0*/  IADD3 R7, PT, PT, -R0, UR13, RZ ;  /* 0x0000000d00077c10 */ /* 0x000fce000fffe1ff */
[----:B------:R-:W1:Y:S01]  /*05e0*/  LDC.64 R4, c[0x0][0x388] ;  /* 0x0000e200ff047b82 */ /* 0x000e620000000a00 */
[----:B0-----:R-:W-:-:S05]  /*05f0*/  IMAD.WIDE R2, R7, 0x4, R2 ;  /* 0x0000000407027825 */ /* 0x001fca00078e0202 */
[----:B------:R-:W2:Y:S01]  /*0600*/  LDG.E R9, desc[UR14][R2.64] ;  /* 0x0000000e02097981 */ /* 0x000ea2000c1e1900 */
[----:B-1----:R-:W-:-:S05]  /*0610*/  IMAD.WIDE R4, R7, 0x4, R4 ;  /* 0x0000000407047825 */ /* 0x002fca00078e0204 */
[----:B--2---:R0:W-:Y:S04]  /*0620*/  STG.E desc[UR14][R4.64], R9 ;  /* 0x0000000904007986 */ /* 0x0041e8000c10190e */
[----:B------:R-:W2:Y:S04]  /*0630*/  LDG.E R7, desc[UR14][R2.64+0x4] ;  /* 0x0000040e02077981 */ /* 0x000ea8000c1e1900 */
[----:B--2---:R1:W-:Y:S04]  /*0640*/  STG.E desc[UR14][R4.64+0x4], R7 ;  /* 0x0000040704007986 */ /* 0x0043e8000c10190e */
[----:B------:R-:W2:Y:S04]  /*0650*/  LDG.E R11, desc[UR14][R2.64+0x8] ;  /* 0x0000080e020b7981 */ /* 0x000ea8000c1e1900 */
[----:B--2---:R2:W-:Y:S04]  /*0660*/  STG.E desc[UR14][R4.64+0x8], R11 ;  /* 0x0000080b04007986 */ /* 0x0045e8000c10190e */
[----:B------:R-:W3:Y:S04]  /*0670*/  LDG.E R13, desc[UR14][R2.64+0xc] ;  /* 0x00000c0e020d7981 */ /* 0x000ee8000c1e1900 */
[----:B---3--:R2:W-:Y:S04]  /*0680*/  STG.E desc[UR14][R4.64+0xc], R13 ;  /* 0x00000c0d04007986 */ /* 0x0085e8000c10190e */
[----:B------:R-:W3:Y:S04]  /*0690*/  LDG.E R15, desc[UR14][R2.64+0x10] ;  /* 0x0000100e020f7981 */ /* 0x000ee8000c1e1900 */
[----:B---3--:R2:W-:Y:S04]  /*06a0*/  STG.E desc[UR14][R4.64+0x10], R15 ;  /* 0x0000100f04007986 */ /* 0x0085e8000c10190e */
[----:B------:R-:W3:Y:S04]  /*06b0*/  LDG.E R17, desc[UR14][R2.64+0x14] ;  /* 0x0000140e02117981 */ /* 0x000ee8000c1e1900 */
[----:B---3--:R2:W-:Y:S04]  /*06c0*/  STG.E desc[UR14][R4.64+0x14], R17 ;  /* 0x0000141104007986 */ /* 0x0085e8000c10190e */
[----:B0-----:R-:W3:Y:S04]  /*06d0*/  LDG.E R9, desc[UR14][R2.64+0x18] ;  /* 0x0000180e02097981 */ /* 0x001ee8000c1e1900 */
[----:B---3--:R2:W-:Y:S04]  /*06e0*/  STG.E desc[UR14][R4.64+0x18], R9 ;  /* 0x0000180904007986 */ /* 0x0085e8000c10190e */
[----:B-1----:R-:W3:Y:S01]  /*06f0*/  LDG.E R7, desc[UR14][R2.64+0x1c] ;  /* 0x00001c0e02077981 */ /* 0x002ee2000c1e1900 */
[----:B------:R-:W-:-:S03]  /*0700*/  VIADD R0, R0, 0xfffffff8 ;  /* 0xfffffff800007836 */ /* 0x000fc60000000000 */
[----:B---3--:R2:W-:Y:S04]  /*0710*/  STG.E desc[UR14][R4.64+0x1c], R7 ;  /* 0x00001c0704007986 */ /* 0x0085e8000c10190e */
.L_x_5:
[----:B------:R-:W-:-:S13]  /*0720*/  ISETP.NE.AND P0, PT, RZ, UR4, PT ;  /* 0x00000004ff007c0c */ /* 0x000fda000bf05270 */
[----:B------:R-:W-:Y:S05]  /*0730*/  @!P0 EXIT ;  /* 0x000000000000894d */ /* 0x000fea0003800000 */
[----:B------:R-:W-:Y:S02]  /*0740*/  UISETP.GE.U32.AND UP0, UPT, UR4, 0x4, UPT ;  /* 0x000000040400788c */ /* 0x000fe4000bf06070 */
[----:B------:R-:W-:-:S07]  /*0750*/  ULOP3.LUT UR6, UR6, 0x3, URZ, 0xc0, !UPT ;  /* 0x0000000306067892 */ /* 0x000fce000f8ec0ff */
[----:B------:R-:W-:Y:S05]  /*0760*/  BRA.U !UP0, `(.L_x_6) ;  /* 0x0000000108387547 */ /* 0x000fea000b800000 */
[----:B-1--4-:R-:W0:Y:S01]  /*0770*/  LDC.64 R2, c[0x0][0x380] ;  /* 0x0000e000ff027b82 */ /* 0x012e220000000a00 */
[----:B--2---:R-:W-:-:S07]  /*0780*/  IADD3 R9, PT, PT, -R0, UR13, RZ ;  /* 0x0000000d00097c10 */ /* 0x004fce000fffe1ff */
        /* <DEDUP_REMOVED lines=9> */
[----:B------:R-:W2:Y:S01]  /*0820*/  LDG.E R13, desc[UR14][R2.64+0xc] ;  /* 0x00000c0e020d7981 */ /* 0x000ea2000c1e1900 */
[----:B------:R-:W-:-:S03]  /*0830*/  VIADD R0, R0, 0xfffffffc ;  /* 0xfffffffc00007836 */ /* 0x000fc60000000000 */
[----:B--2---:R0:W-:Y:S04]  /*0840*/  STG.E desc[UR14][R4.64+0xc], R13 ;  /* 0x00000c0d04007986 */ /* 0x0041e8000c10190e */
.L_x_6:
[----:B------:R-:W-:-:S13]  /*0850*/  ISETP.NE.AND P0, PT, RZ, UR6, PT ;  /* 0x00000006ff007c0c */ /* 0x000fda000bf05270 */
[----:B------:R-:W-:Y:S05]  /*0860*/  @!P0 EXIT ;  /* 0x000000000000894d */ /* 0x000fea0003800000 */
[----:B------:R-:W3:Y:S01]  /*0870*/  LDCU.128 UR8, c[0x0][0x380] ;  /* 0x00007000ff0877ac */ /* 0x000ee20008000c00 */
[----:B------:R-:W-:Y:S02]  /*0880*/  UIADD3 UR12, UPT, UPT, -UR6, URZ, URZ ;  /* 0x000000ff060c7290 */ /* 0x000fe4000fffe1ff */
[----:B---3--:R-:W-:Y:S02]  /*0890*/  UIMAD.WIDE UR4, UR13, 0x4, UR10 ;  /* 0x000000040d0478a5 */ /* 0x008fe4000f8e020a */
[----:B------:R-:W-:-:S12]  /*08a0*/  UIMAD.WIDE UR6, UR13, 0x4, UR8 ;  /* 0x000000040d0678a5 */ /* 0x000fd8000f8e0208 */
.L_x_7:
[----:B0123--:R-:W-:-:S03]  /*08b0*/  IMAD.WIDE R4, R0, 0x4, RZ ;  /* 0x0000000400047825 */ /* 0x00ffc600078e02ff */
[----:B----4-:R-:W-:-:S04]  /*08c0*/  IADD3 R2, P0, PT, -R4, UR6, RZ ;  /* 0x0000000604027c10 */ /* 0x010fc8000ff1e1ff */
[----:B------:R-:W-:-:S06]  /*08d0*/  IADD3.X R3, PT, PT, ~R5, UR7, RZ, P0, !PT ;  /* 0x0000000705037c10 */ /* 0x000fcc00087fe5ff */
[----:B------:R-:W2:Y:S01]  /*08e0*/  LDG.E R3, desc[UR14][R2.64] ;  /* 0x0000000e02037981 */ /* 0x000ea2000c1e1900 */
[----:B------:R-:W-:Y:S01]  /*08f0*/  IADD3 R4, P0, PT, -R4, UR4, RZ ;  /* 0x0000000404047c10 */ /* 0x000fe2000ff1e1ff */
[----:B------:R-:W-:Y:S01]  /*0900*/  UIADD3 UR12, UPT, UPT, UR12, 0x1, URZ ;  /* 0x000000010c0c7890 */ /* 0x000fe2000fffe0ff */
[----:B------:R-:W-:Y:S02]  /*0910*/  IADD3 R0, PT, PT, R0, -0x1, RZ ;  /* 0xffffffff00007810 */ /* 0x000fe40007ffe0ff */
[----:B------:R-:W-:Y:S01]  /*0920*/  IADD3.X R5, PT, PT, ~R5, UR5, RZ, P0, !PT ;  /* 0x0000000505057c10 */ /* 0x000fe200087fe5ff */
[----:B------:R-:W-:-:S04]  /*0930*/  UISETP.NE.AND UP0, UPT, UR12, URZ, UPT ;  /* 0x000000ff0c00728c */ /* 0x000fc8000bf05270 */
[----:B--2---:R3:W-:Y:S05]  /*0940*/  STG.E desc[UR14][R4.64], R3 ;  /* 0x0000000304007986 */ /* 0x0047ea000c10190e */
[----:B------:R-:W-:Y:S05]  /*0950*/  BRA.U UP0, `(.L_x_7) ;  /* 0xfffffffd00d47547 */ /* 0x000fea000b83ffff */
[----:B------:R-:W-:Y:S05]  /*0960*/  EXIT ;  /* 0x000000000000794d */ /* 0x000fea0003800000 */
.L_x_8:
[----:B------:R-:W-:-:S00]  /*0970*/  BRA `(.L_x_8) ;  /* 0xfffffffc00fc7947 */ /* 0x000fc0000383ffff */
[----:B------:R-:W-:-:S00]  /*0980*/  NOP ;  /* 0x0000000000007918 */ /* 0x000fc00000000000 */
[----:B------:R-:W-:-:S00]  /*0990*/  NOP ;  /* 0x0000000000007918 */ /* 0x000fc00000000000 */
[----:B------:R-:W-:-:S00]  /*09a0*/  NOP ;  /* 0x0000000000007918 */ /* 0x000fc00000000000 */
[----:B------:R-:W-:-:S00]  /*09b0*/  NOP ;  /* 0x0000000000007918 */ /* 0x000fc00000000000 */
[----:B------:R-:W-:-:S00]  /*09c0*/  NOP ;  /* 0x0000000000007918 */ /* 0x000fc00000000000 */
[----:B------:R-:W-:-:S00]  /*09d0*/  NOP ;  /* 0x0000000000007918 */ /* 0x000fc00000000000 */
[----:B------:R-:W-:-:S00]  /*09e0*/  NOP ;  /* 0x0000000000007918 */ /* 0x000fc00000000000 */
[----:B------:R-:W-:-:S00]  /*09f0*/  NOP ;  /* 0x0000000000007918 */ /* 0x000fc00000000000 */
.L_x_17:


//--------------------- .text._Z26device_copy_vector2_kernelPiS_i --------------------------
	.section	.text._Z26device_copy_vector2_kernelPiS_i,"ax",@progbits
	.align	128
        .global         _Z26device_copy_vector2_kernelPiS_i
        .type           _Z26device_copy_vector2_kernelPiS_i,@function
        .size           _Z26device_copy_vector2_kernelPiS_i,(.L_x_18 - _Z26device_copy_vector2_kernelPiS_i)
        .other          _Z26device_copy_vector2_kernelPiS_i,@"STO_CUDA_ENTRY STV_DEFAULT"
_Z26device_copy_vector2_kernelPiS_i:
.text._Z26device_copy_vector2_kernelPiS_i:
[----:B------:R-:W-:Y:S01]  /*0000*/  LDC R1, c[0x0][0x37c] ;  /* 0x0000df00ff017b82 */ /* 0x000fe20000000800 */
[----:B------:R-:W0:Y:S07]  /*0010*/  S2R R0, SR_TID.X ;  /* 0x0000000000007919 */ /* 0x000e2e0000002100 */
[----:B------:R-:W1:Y:S01]  /*0020*/  LDC R10, c[0x0][0x390] ;  /* 0x0000e400ff0a7b82 */ /* 0x000e620000000800 */
[----:B------:R-:W-:Y:S07]  /*0030*/  BSSY.RECONVERGENT B0, `(.L_x_9) ;  /* 0x0000018000007945 */ /* 0x000fee0003800200 */
[----:B------:R-:W0:Y:S08]  /*0040*/  S2UR UR4, SR_CTAID.X ;  /* 0x00000000000479c3 */ /* 0x000e300000002500 */
[----:B------:R-:W0:Y:S01]  /*0050*/  LDC R3, c[0x0][0x360] ;  /* 0x0000d800ff037b82 */ /* 0x000e220000000800 */
[----:B-1----:R-:W-:-:S02]  /*0060*/  LEA.HI R2, R10, R10, RZ, 0x1 ;  /* 0x0000000a0a027211 */ /* 0x002fc400078f08ff */
[----:B------:R-:W-:Y:S02]  /*0070*/  LOP3.LUT R4, R10, 0x80000001, RZ, 0xc0, !PT ;  /* 0x800000010a047812 */ /* 0x000fe400078ec0ff */
[----:B------:R-:W-:Y:S02]  /*0080*/  SHF.R.S32.HI R11, RZ, 0x1, R2 ;  /* 0x00000001ff0b7819 */ /* 0x000fe40000011402 */
[----:B------:R-:W-:Y:S01]  /*0090*/  ISETP.NE.AND P0, PT, R4, 0x1, PT ;  /* 0x000000010400780c */ /* 0x000fe20003f05270 */
[----:B0-----:R-:W-:Y:S01]  /*00a0*/  IMAD R0, R3, UR4, R0 ;  /* 0x0000000403007c24 */ /* 0x001fe2000f8e0200 */
[----:B------:R-:W0:Y:S04]  /*00b0*/  LDCU.64 UR4, c[0x0][0x358] ;  /* 0x00006b00ff0477ac */ /* 0x000e280008000a00 */
[----:B------:R-:W-:-:S02]  /*00c0*/  ISETP.GE.AND P1, PT, R0, R11, PT ;  /* 0x0000000b0000720c */ /* 0x000fc40003f26270 */
[----:B------:R-:W-:-:S11]  /*00d0*/  ISETP.NE.OR P0, PT, R0, R11, P0 ;  /* 0x0000000b0000720c */ /* 0x000fd60000705670 */
[----:B------:R-:W-:Y:S05]  /*00e0*/  @P1 BRA `(.L_x_10) ;  /* 0x0000000000301947 */ /* 0x000fea0003800000 */
[----:B------:R-:W1:Y:S01]  /*00f0*/  LDC.64 R8, c[0x0][0x380] ;  /* 0x0000e000ff087b82 */ /* 0x000e620000000a00 */
[----:B------:R-:W2:Y:S01]  /*0100*/  LDCU UR6, c[0x0][0x370] ;  /* 0x00006e00ff0677ac */ /* 0x000ea20008000800 */
[----:B------:R-:W-:-:S06]  /*0110*/  IMAD.MOV.U32 R13, RZ, RZ, R0 ;  /* 0x000000ffff0d7224 */ /* 0x000fcc00078e0000 */
[----:B------:R-:W3:Y:S01]  /*0120*/  LDC.64 R6, c[0x0][0x388] ;  /* 0x0000e200ff067b82 */ /* 0x000ee20000000a00 */
[----:B--2---:R-:W-:-:S07]  /*0130*/  IMAD R0, R3, UR6, RZ ;  /* 0x0000000603007c24 */ /* 0x004fce000f8e02ff */
.L_x_11:
[----:B-12---:R-:W-:-:S06]  /*0140*/  IMAD.WIDE R4, R13, 0x8, R8 ;  /* 0x000000080d047825 */ /* 0x006fcc00078e0208 */
[----:B0-----:R-:W2:Y:S01]  /*0150*/  LDG.E.64 R4, desc[UR4][R4.64] ;  /* 0x0000000404047981 */ /* 0x001ea2000c1e1b00 */
[----:B---3--:R-:W-:Y:S01]  /*0160*/  IMAD.WIDE R2, R13, 0x8, R6 ;  /* 0x000000080d027825 */ /* 0x008fe200078e0206 */
[----:B------:R-:W-:-:S04]  /*0170*/  IADD3 R13, PT, PT, R0, R13, RZ ;  /* 0x0000000d000d7210 */ /* 0x000fc80007ffe0ff */
[----:B------:R-:W-:Y:S01]  /*0180*/  ISETP.GE.AND P1, PT, R13, R11, PT ;  /* 0x0000000b0d00720c */ /* 0x000fe20003f26270 */
[----:B--2---:R2:W-:-:S12]  /*0190*/  STG.E.64 desc[UR4][R2.64], R4 ;  /* 0x0000000402007986 */ /* 0x0045d8000c101b04 */
[----:B------:R-:W-:Y:S05]  /*01a0*/  @!P1 BRA `(.L_x_11) ;  /* 0xfffffffc00e49947 */ /* 0x000fea000383ffff */
.L_x_10:
[----:B0-----:R-:W-:Y:S05]  /*01b0*/  BSYNC.RECONVERGENT B0 ;  /* 0x0000000000007941 */ /* 0x001fea0003800200 */
.L_x_9:
[----:B------:R-:W-:Y:S05]  /*01c0*/  @P0 EXIT ;  /* 0x000000000000094d */ /* 0x000fea0003800000 */
[----:B--2---:R-:W0:Y:S01]  /*01d0*/  LDC.64 R2, c[0x0][0x380] ;  /* 0x0000e000ff027b82 */ /* 0x004e220000000a00 */
[----:B------:R-:W-:-:S07]  /*01e0*/  VIADD R7, R10, 0xffffffff ;  /* 0xffffffff0a077836 */ /* 0x000fce0000000000 */
[----:B------:R-:W1:Y:S01]  /*01f0*/  LDC.64 R4, c[0x0][0x388] ;  /* 0x0000e200ff047b82 */ /* 0x000e620000000a00 */
[----:B0-----:R-:W-:-:S06]  /*0200*/  IMAD.WIDE.U32 R2, R7, 0x4, R2 ;  /* 0x0000000407027825 */ /* 0x001fcc00078e0002 */
[----:B------:R-:W2:Y:S01]  /*0210*/  LDG.E R3, desc[UR4][R2.64] ;  /* 0x0000000402037981 */ /* 0x000ea2000c1e1900 */
[----:B-1----:R-:W-:-:S05]  /*0220*/  IMAD.WIDE.U32 R4, R7, 0x4, R4 ;  /* 0x0000000407047825 */ /* 0x002fca00078e0004 */
[----:B--2---:R-:W-:Y:S01]  /*0230*/  STG.E desc[UR4][R4.64], R3 ;  /* 0x0000000304007986 */ /* 0x004fe2000c101904 */
[----:B------:R-:W-:Y:S05]  /*0240*/  EXIT ;  /* 0x000000000000794d */ /* 0x000fea0003800000 */
.L_x_12:
        /* <DEDUP_REMOVED lines=11> */
.L_x_18:


//--------------------- .text._Z25device_copy_scalar_kernelPiS_i --------------------------
	.section	.text._Z25device_copy_scalar_kernelPiS_i,"ax",@progbits
	.align	128
        .global         _Z25device_copy_scalar_kernelPiS_i
        .type           _Z25device_copy_scalar_kernelPiS_i,@function
        .size           _Z25device_copy_scalar_kernelPiS_i,(.L_x_19 - _Z25device_copy_scalar_kernelPiS_i)
        .other          _Z25device_copy_scalar_kernelPiS_i,@"STO_CUDA_ENTRY STV_DEFAULT"
_Z25device_copy_scalar_kernelPiS_i:
.text._Z25device_copy_scalar_kernelPiS_i:
[----:B------:R-:W-:Y:S01]  /*0000*/  LDC R1, c[0x0][0x37c] ;  /* 0x0000df00ff017b82 */ /* 0x000fe20000000800 */
[----:B------:R-:W0:Y:S07]  /*0010*/  S2R R0, SR_TID.X ;  /* 0x0000000000007919 */ /* 0x000e2e0000002100 */
[----:B------:R-:W0:Y:S01]  /*0020*/  S2UR UR4, SR_CTAID.X ;  /* 0x00000000000479c3 */ /* 0x000e220000002500 */
[----:B------:R-:W1:Y:S07]  /*0030*/  LDCU UR5, c[0x0][0x390] ;  /* 0x00007200ff0577ac */ /* 0x000e6e0008000800 */
[----:B------:R-:W0:Y:S02]  /*0040*/  LDC R11, c[0x0][0x360] ;  /* 0x0000d800ff0b7b82 */ /* 0x000e240000000800 */
[----:B0-----:R-:W-:-:S05]  /*0050*/  IMAD R0, R11, UR4, R0 ;  /* 0x000000040b007c24 */ /* 0x001fca000f8e0200 */
[----:B-1----:R-:W-:-:S13]  /*0060*/  ISETP.GE.AND P0, PT, R0, UR5, PT ;  /* 0x0000000500007c0c */ /* 0x002fda000bf06270 */
[----:B------:R-:W-:Y:S05]  /*0070*/  @P0 EXIT ;  /* 0x000000000000094d */ /* 0x000fea0003800000 */
[----:B------:R-:W0:Y:S01]  /*0080*/  LDC.64 R6, c[0x0][0x380] ;  /* 0x0000e000ff067b82 */ /* 0x000e220000000a00 */
[----:B------:R-:W1:Y:S01]  /*0090*/  LDCU UR4, c[0x0][0x370] ;  /* 0x00006e00ff0477ac */ /* 0x000e620008000800 */
[----:B------:R-:W2:Y:S06]  /*00a0*/  LDCU.64 UR6, c[0x0][0x358] ;  /* 0x00006b00ff0677ac */ /* 0x000eac0008000a00 */
[----:B------:R-:W3:Y:S01]  /*00b0*/  LDC.64 R8, c[0x0][0x388] ;  /* 0x0000e200ff087b82 */ /* 0x000ee20000000a00 */
[----:B-1----:R-:W-:-:S07]  /*00c0*/  IMAD R11, R11, UR4, RZ ;  /* 0x000000040b0b7c24 */ /* 0x002fce000f8e02ff */
.L_x_13:
[----:B01----:R-:W-:-:S06]  /*00d0*/  IMAD.WIDE R2, R0, 0x4, R6 ;  /* 0x0000000400027825 */ /* 0x003fcc00078e0206 */
[----:B--2---:R-:W2:Y:S01]  /*00e0*/  LDG.E R3, desc[UR6][R2.64] ;  /* 0x0000000602037981 */ /* 0x004ea2000c1e1900 */
[----:B---3--:R-:W-:Y:S01]  /*00f0*/  IMAD.WIDE R4, R0, 0x4, R8 ;  /* 0x0000000400047825 */ /* 0x008fe200078e0208 */
[----:B------:R-:W-:-:S04]  /*0100*/  IADD3 R0, PT, PT, R11, R0, RZ ;  /* 0x000000000b007210 */ /* 0x000fc80007ffe0ff */
[----:B------:R-:W-:Y:S01]  /*0110*/  ISETP.GE.AND P0, PT, R0, UR5, PT ;  /* 0x0000000500007c0c */ /* 0x000fe2000bf06270 */
[----:B--2---:R1:W-:-:S12]  /*0120*/  STG.E desc[UR6][R4.64], R3 ;  /* 0x0000000304007986 */ /* 0x0043d8000c101906 */
[----:B------:R-:W-:Y:S05]  /*0130*/  @!P0 BRA `(.L_x_13) ;  /* 0xfffffffc00e48947 */ /* 0x000fea000383ffff */
[----:B------:R-:W-:Y:S05]  /*0140*/  EXIT ;  /* 0x000000000000794d */ /* 0x000fea0003800000 */
.L_x_14:
        /* <DEDUP_REMOVED lines=11> */
.L_x_19:


//--------------------- .text._Z18init_arrays_kernelPiS_i --------------------------
	.section	.text._Z18init_arrays_kernelPiS_i,"ax",@progbits
	.align	128
        .global         _Z18init_arrays_kernelPiS_i
        .type           _Z18init_arrays_kernelPiS_i,@function
        .size           _Z18init_arrays_kernelPiS_i,(.L_x_20 - _Z18init_arrays_kernelPiS_i)
        .other          _Z18init_arrays_kernelPiS_i,@"STO_CUDA_ENTRY STV_DEFAULT"
_Z18init_arrays_kernelPiS_i:
.text._Z18init_arrays_kernelPiS_i:
        /* <DEDUP_REMOVED lines=10> */
[----:B------:R-:W-:Y:S01]  /*00a0*/  HFMA2 R13, -RZ, RZ, 0, 5.9604644775390625e-08 ;  /* 0x00000001ff0d7431 */ /* 0x000fe200000001ff */
[----:B------:R-:W2:Y:S05]  /*00b0*/  LDCU.64 UR6, c[0x0][0x358] ;  /* 0x00006b00ff0677ac */ /* 0x000eaa0008000a00 */
[----:B------:R-:W3:Y:S01]  /*00c0*/  LDC.64 R6, c[0x0][0x388] ;  /* 0x0000e200ff067b82 */ /* 0x000ee20000000a00 */
[----:B-1----:R-:W-:-:S07]  /*00d0*/  IMAD R11, R11, UR4, RZ ;  /* 0x000000040b0b7c24 */ /* 0x002fce000f8e02ff */
.L_x_15:
[----:B---3--:R-:W-:-:S04]  /*00e0*/  IMAD.WIDE R2, R0, 0x4, R6 ;  /* 0x0000000400027825 */ /* 0x008fc800078e0206 */
[----:B0-----:R-:W-:Y:S01]  /*00f0*/  IMAD.WIDE R4, R0, 0x4, R8 ;  /* 0x0000000400047825 */ /* 0x001fe200078e0208 */
[----:B--2---:R1:W-:Y:S01]  /*0100*/  STG.E desc[UR6][R2.64], RZ ;  /* 0x000000ff02007986 */ /* 0x0043e2000c101906 */
[----:B------:R-:W-:-:S03]  /*0110*/  IADD3 R0, PT, PT, R11, R0, RZ ;  /* 0x000000000b007210 */ /* 0x000fc60007ffe0ff */
[----:B------:R1:W-:Y:S01]  /*0120*/  STG.E desc[UR6][R4.64], R13 ;  /* 0x0000000d04007986 */ /* 0x0003e2000c101906 */
[----:B------:R-:W-:-:S13]  /*0130*/  ISETP.GE.AND P0, PT, R0, UR5, PT ;  /* 0x0000000500007c0c */ /* 0x000fda000bf06270 */
[----:B-1----:R-:W-:Y:S05]  /*0140*/  @!P0 BRA `(.L_x_15) ;  /* 0xfffffffc00e48947 */ /* 0x002fea000383ffff */
[----:B------:R-:W-:Y:S05]  /*0150*/  EXIT ;  /* 0x000000000000794d */ /* 0x000fea0003800000 */
.L_x_16:
        /* <DEDUP_REMOVED lines=10> */
.L_x_20:


//--------------------- .nv.shared.reserved.0     --------------------------
	.section	.nv.shared.reserved.0,"aw",@nobits
	.weak		__nv_reservedSMEM_offset_0_alias
	.size		__nv_reservedSMEM_offset_0_alias, 0, 64
	.other		__nv_reservedSMEM_offset_0_alias,@"STO_CUDA_RESERVED_SHARED STV_DEFAULT"
__nv_reservedSMEM_offset_0_alias:
	.zero		0
	.zero		64


//--------------------- .nv.constant0._Z26device_copy_vector4_kernelPiS_i --------------------------
	.section	.nv.constant0._Z26device_copy_vector4_kernelPiS_i,"a",@progbits
	.sectionflags	@""
	.align	4
.nv.constant0._Z26device_copy_vector4_kernelPiS_i:
	.zero		916


//--------------------- .nv.constant0._Z26device_copy_vector2_kernelPiS_i --------------------------
	.section	.nv.constant0._Z26device_copy_vector2_kernelPiS_i,"a",@progbits
	.sectionflags	@""
	.align	4
.nv.constant0._Z26device_copy_vector2_kernelPiS_i:
	.zero		916


//--------------------- .nv.constant0._Z25device_copy_scalar_kernelPiS_i --------------------------
	.section	.nv.constant0._Z25device_copy_scalar_kernelPiS_i,"a",@progbits
	.sectionflags	@""
	.align	4
.nv.constant0._Z25device_copy_scalar_kernelPiS_i:
	.zero		916


//--------------------- .nv.constant0._Z18init_arrays_kernelPiS_i --------------------------
	.section	.nv.constant0._Z18init_arrays_kernelPiS_i,"a",@progbits
	.sectionflags	@""
	.align	4
.nv.constant0._Z18init_arrays_kernelPiS_i:
	.zero		916


//--------------------- SYMBOLS --------------------------

	.type		.nv.reservedSmem.offset0,@object
	.size		.nv.reservedSmem.offset0,0x4
